//
// Generated by NVIDIA NVVM Compiler
//
// Compiler Build ID: CL-36424714
// Cuda compilation tools, release 13.0, V13.0.88
// Based on NVVM 20.0.0
//

.version 9.0
.target sm_100
.address_size 64

	// .globl	_Z18convolution_kernelPhS_
// _ZZ18convolution_kernelPhS_E2As has been demoted

.visible .entry _Z18convolution_kernelPhS_(
	.param .u64 .ptr .align 1 _Z18convolution_kernelPhS__param_0,
	.param .u64 .ptr .align 1 _Z18convolution_kernelPhS__param_1
)
{
	.reg .pred 	%p<12>;
	.reg .b16 	%rs<7>;
	.reg .b32 	%r<43>;
	.reg .b64 	%rd<9>;
	// demoted variable
	.shared .align 1 .b8 _ZZ18convolution_kernelPhS_E2As[1024];
	ld.param.u64 	%rd2, [_Z18convolution_kernelPhS__param_0];
	ld.param.u64 	%rd1, [_Z18convolution_kernelPhS__param_1];
	cvta.to.global.u64 	%rd3, %rd2;
	mov.u32 	%r3, %ctaid.x;
	mov.u32 	%r4, %ntid.x;
	mov.u32 	%r5, %tid.x;
	mad.lo.s32 	%r6, %r3, %r4, %r5;
	mov.u32 	%r7, %ctaid.y;
	mov.u32 	%r8, %ntid.y;
	mov.u32 	%r9, %tid.y;
	mad.lo.s32 	%r10, %r7, %r8, %r9;
	shl.b32 	%r11, %r3, 1;
	not.b32 	%r12, %r11;
	add.s32 	%r13, %r6, %r12;
	shl.b32 	%r14, %r7, 1;
	not.b32 	%r15, %r14;
	add.s32 	%r16, %r10, %r15;
	setp.lt.s32 	%p1, %r13, 0;
	setp.eq.s32 	%p2, %r13, 1920;
	selp.b32 	%r17, 1919, %r13, %p2;
	selp.b32 	%r18, 0, %r17, %p1;
	setp.lt.s32 	%p3, %r16, 0;
	setp.eq.s32 	%p4, %r16, 2520;
	mul.lo.s32 	%r19, %r16, 1920;
	selp.b32 	%r20, 4836480, %r19, %p4;
	selp.b32 	%r21, 0, %r20, %p3;
	add.s32 	%r1, %r21, %r18;
	cvt.s64.s32 	%rd4, %r1;
	add.s64 	%rd5, %rd3, %rd4;
	ld.global.u8 	%rs1, [%rd5];
	shl.b32 	%r22, %r5, 5;
	mov.u32 	%r23, _ZZ18convolution_kernelPhS_E2As;
	add.s32 	%r24, %r23, %r22;
	add.s32 	%r2, %r24, %r9;
	st.shared.u8 	[%r2], %rs1;
	bar.sync 	0;
	setp.eq.s32 	%p5, %r5, 0;
	setp.eq.s32 	%p6, %r5, 31;
	or.pred  	%p7, %p5, %p6;
	setp.eq.s32 	%p8, %r9, 0;
	or.pred  	%p9, %p8, %p7;
	setp.eq.s32 	%p10, %r9, 31;
	or.pred  	%p11, %p10, %p9;
	@%p11 bra 	$L__BB0_2;
	cvta.to.global.u64 	%rd7, %rd1;
	ld.shared.u8 	%r25, [%r2+-33];
	ld.shared.u8 	%rs2, [%r2+-1];
	mul.wide.u16 	%r26, %rs2, 2;
	add.s32 	%r27, %r26, %r25;
	ld.shared.u8 	%r28, [%r2+31];
	add.s32 	%r29, %r27, %r28;
	ld.shared.u8 	%rs3, [%r2+-32];
	mul.wide.u16 	%r30, %rs3, 2;
	add.s32 	%r31, %r29, %r30;
	ld.shared.u8 	%rs4, [%r2];
	mul.wide.u16 	%r32, %rs4, 4;
	add.s32 	%r33, %r31, %r32;
	ld.shared.u8 	%rs5, [%r2+32];
	mul.wide.u16 	%r34, %rs5, 2;
	add.s32 	%r35, %r33, %r34;
	ld.shared.u8 	%r36, [%r2+-31];
	add.s32 	%r37, %r35, %r36;
	ld.shared.u8 	%rs6, [%r2+1];
	mul.wide.u16 	%r38, %rs6, 2;
	add.s32 	%r39, %r37, %r38;
	ld.shared.u8 	%r40, [%r2+33];
	add.s32 	%r41, %r39, %r40;
	shr.u32 	%r42, %r41, 4;
	add.s64 	%rd8, %rd7, %rd4;
	st.global.u8 	[%rd8], %r42;
$L__BB0_2:
	ret;

}


// ===== COMPILED SASS (sm_100) =====

	.target	sm_100

	.elftype	@"ET_EXEC"


//--------------------- .note.nv.tkinfo           --------------------------
	.section	.note.nv.tkinfo,"",@"SHT_NOTE"
	.sectionflags	@"SHF_NOTE_NV_TKINFO"
	.tkinfo
        /*0018*/ 	.word	0x00000002
        /*0030*/ 	.string	""
        /*0030*/ 	.string	"ptxas"
        /*0030*/ 	.string	"Cuda compilation tools, release 13.0, V13.0.88"
        /*0030*/ 	.string	"Build cuda_13.0.r13.0/compiler.36424714_0"
        /*0030*/ 	.string	"-arch sm_100 -m 64 "



//--------------------- .note.nv.cuinfo           --------------------------
	.section	.note.nv.cuinfo,"",@"SHT_NOTE"
	.sectionflags	@"SHF_NOTE_NV_CUINFO"
        /*0018*/ 	.short	0x0002
        /*001a*/ 	.short	0x0064
        /*001c*/ 	.short	0x0082
	.zero		2


//--------------------- .nv.info                  --------------------------
	.section	.nv.info,"",@"SHT_CUDA_INFO"
	.align	4


	//----- nvinfo : EIATTR_REGCOUNT
	.align		4
        /*0000*/ 	.byte	0x04, 0x2f
        /*0002*/ 	.short	(.L_1 - .L_0)
	.align		4
.L_0:
        /*0004*/ 	.word	index@(_Z18convolution_kernelPhS_)
        /*0008*/ 	.word	0x00000014


	//----- nvinfo : EIATTR_FRAME_SIZE
	.align		4
.L_1:
        /*000c*/ 	.byte	0x04, 0x11
        /*000e*/ 	.short	(.L_3 - .L_2)
	.align		4
.L_2:
        /*0010*/ 	.word	index@(_Z18convolution_kernelPhS_)
        /*0014*/ 	.word	0x00000000


	//----- nvinfo : EIATTR_MIN_STACK_SIZE
	.align		4
.L_3:
        /*0018*/ 	.byte	0x04, 0x12
        /*001a*/ 	.short	(.L_5 - .L_4)
	.align		4
.L_4:
        /*001c*/ 	.word	index@(_Z18convolution_kernelPhS_)
        /*0020*/ 	.word	0x00000000
.L_5:


//--------------------- .nv.compat                --------------------------
	.section	.nv.compat,"",@"SHT_CUDA_COMPAT_INFO"
	.align	4
        /*0000*/ 	.byte	0x02, 0x09, 0x00, 0x00, 0x02, 0x02, 0x01, 0x00, 0x02, 0x05, 0x05, 0x00, 0x03, 0x07, 0x01, 0x01
        /*0010*/ 	.byte	0x02, 0x03, 0x00, 0x00, 0x02, 0x06, 0x01, 0x00, 0x04, 0x0b, 0x08, 0x00, 0x09, 0x00, 0x00, 0x00
        /*0020*/ 	.byte	0x00, 0x00, 0x00, 0x00


//--------------------- .nv.info._Z18convolution_kernelPhS_ --------------------------
	.section	.nv.info._Z18convolution_kernelPhS_,"",@"SHT_CUDA_INFO"
	.sectionflags	@""
	.align	4


	//----- nvinfo : EIATTR_CUDA_API_VERSION
	.align		4
        /*0000*/ 	.byte	0x04, 0x37
        /*0002*/ 	.short	(.L_7 - .L_6)
.L_6:
        /*0004*/ 	.word	0x00000082


	//----- nvinfo : EIATTR_KPARAM_INFO
	.align		4
.L_7:
        /*0008*/ 	.byte	0x04, 0x17
        /*000a*/ 	.short	(.L_9 - .L_8)
.L_8:
        /*000c*/ 	.word	0x00000000
        /*0010*/ 	.short	0x0001
        /*0012*/ 	.short	0x0008
        /*0014*/ 	.byte	0x00, 0xf5, 0x21, 0x00


	//----- nvinfo : EIATTR_KPARAM_INFO
	.align		4
.L_9:
        /*0018*/ 	.byte	0x04, 0x17
        /*001a*/ 	.short	(.L_11 - .L_10)
.L_10:
        /*001c*/ 	.word	0x00000000
        /*0020*/ 	.short	0x0000
        /*0022*/ 	.short	0x0000
        /*0024*/ 	.byte	0x00, 0xf5, 0x21, 0x00


	//----- nvinfo : EIATTR_SPARSE_MMA_MASK
	.align		4
.L_11:
        /*0028*/ 	.byte	0x03, 0x50
        /*002a*/ 	.short	0x0000


	//----- nvinfo : EIATTR_MAXREG_COUNT
	.align		4
        /*002c*/ 	.byte	0x03, 0x1b
        /*002e*/ 	.short	0x00ff


	//----- nvinfo : EIATTR_NUM_BARRIERS
	.align		4
        /*0030*/ 	.byte	0x02, 0x4c
        /*0032*/ 	.byte	0x01
	.zero		1


	//----- nvinfo : EIATTR_MERCURY_ISA_VERSION
	.align		4
        /*0034*/ 	.byte	0x03, 0x5f
        /*0036*/ 	.short	0x0101


	//----- nvinfo : EIATTR_VRC_CTA_INIT_COUNT
	.align		4
        /*0038*/ 	.byte	0x02, 0x4a
	.zero		1
	.zero		1


	//----- nvinfo : EIATTR_EXIT_INSTR_OFFSETS
	.align		4
        /*003c*/ 	.byte	0x04, 0x1c
        /*003e*/ 	.short	(.L_13 - .L_12)


	//   ....[0]....
.L_12:
        /*0040*/ 	.word	0x000002a0


	//   ....[1]....
        /*0044*/ 	.word	0x00000410


	//----- nvinfo : EIATTR_CBANK_PARAM_SIZE
	.align		4
.L_13:
        /*0048*/ 	.byte	0x03, 0x19
        /*004a*/ 	.short	0x0010


	//----- nvinfo : EIATTR_PARAM_CBANK
	.align		4
        /*004c*/ 	.byte	0x04, 0x0a
        /*004e*/ 	.short	(.L_15 - .L_14)
	.align		4
.L_14:
        /*0050*/ 	.word	index@(.nv.constant0._Z18convolution_kernelPhS_)
        /*0054*/ 	.short	0x0380
        /*0056*/ 	.short	0x0010


	//----- nvinfo : EIATTR_SW_WAR
	.align		4
.L_15:
        /*0058*/ 	.byte	0x04, 0x36
        /*005a*/ 	.short	(.L_17 - .L_16)
.L_16:
        /*005c*/ 	.word	0x00000008
.L_17:


//--------------------- .nv.callgraph             --------------------------
	.section	.nv.callgraph,"",@"SHT_CUDA_CALLGRAPH"
	.align	4
	.sectionentsize	8
	.align		4
        /*0000*/ 	.word	0x00000000
	.align		4
        /*0004*/ 	.word	0xffffffff
	.align		4
        /*0008*/ 	.word	0x00000000
	.align		4
        /*000c*/ 	.word	0xfffffffe
	.align		4
        /*0010*/ 	.word	0x00000000
	.align		4
        /*0014*/ 	.word	0xfffffffd
	.align		4
        /*0018*/ 	.word	0x00000000
	.align		4
        /*001c*/ 	.word	0xfffffffc


//--------------------- .text._Z18convolution_kernelPhS_ --------------------------
	.section	.text._Z18convolution_kernelPhS_,"ax",@progbits
	.align	128
        .global         _Z18convolution_kernelPhS_
        .type           _Z18convolution_kernelPhS_,@function
        .size           _Z18convolution_kernelPhS_,(.L_x_1 - _Z18convolution_kernelPhS_)
        .other          _Z18convolution_kernelPhS_,@"STO_CUDA_ENTRY STV_DEFAULT"
_Z18convolution_kernelPhS_:
.text._Z18convolution_kernelPhS_:
[----:B------:R-:W-:Y:S01]  /*0000*/  LDC R1, c[0x0][0x37c] ;  /* 0x0000df00ff017b82 */ /* 0x000fe20000000800 */
[----:B------:R-:W0:Y:S07]  /*0010*/  S2R R5, SR_TID.X ;  /* 0x0000000000057919 */ /* 0x000e2e0000002100 */
[----:B------:R-:W1:Y:S01]  /*0020*/  S2UR UR6, SR_CTAID.X ;  /* 0x00000000000679c3 */ /* 0x000e620000002500 */
[----:B------:R-:W2:Y:S07]  /*0030*/  S2R R7, SR_TID.Y ;  /* 0x0000000000077919 */ /* 0x000eae0000002200 */
[----:B------:R-:W3:Y:S08]  /*0040*/  S2UR UR7, SR_CTAID.Y ;  /* 0x00000000000779c3 */ /* 0x000ef00000002600 */
[----:B------:R-:W0:Y:S08]  /*0050*/  LDC R0, c[0x0][0x360] ;  /* 0x0000d800ff007b82 */ /* 0x000e300000000800 */
[----:B------:R-:W2:Y:S01]  /*0060*/  LDC R2, c[0x0][0x364] ;  /* 0x0000d900ff027b82 */ /* 0x000ea20000000800 */
[----:B-1----:R-:W-:-:S04]  /*0070*/  USHF.L.U32 UR4, UR6, 0x1, URZ ;  /* 0x0000000106047899 */ /* 0x002fc800080006ff */
[----:B------:R-:W-:Y:S02]  /*0080*/  ULOP3.LUT UR4, URZ, UR4, URZ, 0x33, !UPT ;  /* 0x00000004ff047292 */ /* 0x000fe4000f8e33ff */
[----:B---3--:R-:W-:-:S04]  /*0090*/  USHF.L.U32 UR5, UR7, 0x1, URZ ;  /* 0x0000000107057899 */ /* 0x008fc800080006ff */
[----:B------:R-:W-:Y:S01]  /*00a0*/  ULOP3.LUT UR5, URZ, UR5, URZ, 0x33, !UPT ;  /* 0x00000005ff057292 */ /* 0x000fe2000f8e33ff */
[----:B0-----:R-:W-:-:S04]  /*00b0*/  IMAD R0, R0, UR6, R5 ;  /* 0x0000000600007c24 */ /* 0x001fc8000f8e0205 */
[----:B------:R-:W-:Y:S02]  /*00c0*/  VIADD R0, R0, UR4 ;  /* 0x0000000400007c36 */ /* 0x000fe40008000000 */
[----:B--2---:R-:W-:-:S03]  /*00d0*/  IMAD R2, R2, UR7, R7 ;  /* 0x0000000702027c24 */ /* 0x004fc6000f8e0207 */
[C---:B------:R-:W-:Y:S01]  /*00e0*/  ISETP.NE.AND P1, PT, R0.reuse, 0x780, PT ;  /* 0x000007800000780c */ /* 0x040fe20003f25270 */
[----:B------:R-:W0:Y:S01]  /*00f0*/  LDCU.64 UR6, c[0x0][0x358] ;  /* 0x00006b00ff0677ac */ /* 0x000e220008000a00 */
[----:B------:R-:W-:Y:S01]  /*0100*/  ISETP.GE.AND P0, PT, R0, RZ, PT ;  /* 0x000000ff0000720c */ /* 0x000fe20003f06270 */
[----:B------:R-:W-:Y:S01]  /*0110*/  VIADD R2, R2, UR5 ;  /* 0x0000000502027c36 */ /* 0x000fe20008000000 */
[----:B------:R-:W-:Y:S01]  /*0120*/  SEL R0, R0, 0x77f, P1 ;  /* 0x0000077f00007807 */ /* 0x000fe20000800000 */
[----:B------:R-:W1:Y:S02]  /*0130*/  LDCU.64 UR4, c[0x0][0x380] ;  /* 0x00007000ff0477ac */ /* 0x000e640008000a00 */
[C---:B------:R-:W-:Y:S01]  /*0140*/  IMAD R3, R2.reuse, 0x780, RZ ;  /* 0x0000078002037824 */ /* 0x040fe200078e02ff */
[C---:B------:R-:W-:Y:S02]  /*0150*/  ISETP.NE.AND P3, PT, R2.reuse, 0x9d8, PT ;  /* 0x000009d80200780c */ /* 0x040fe40003f65270 */
[----:B------:R-:W-:-:S02]  /*0160*/  ISETP.GE.AND P2, PT, R2, RZ, PT ;  /* 0x000000ff0200720c */ /* 0x000fc40003f46270 */
[----:B------:R-:W-:Y:S02]  /*0170*/  SEL R3, R3, 0x49cc80, P3 ;  /* 0x0049cc8003037807 */ /* 0x000fe40001800000 */
[----:B------:R-:W-:Y:S02]  /*0180*/  SEL R0, R0, RZ, P0 ;  /* 0x000000ff00007207 */ /* 0x000fe40000000000 */
[----:B------:R-:W-:-:S05]  /*0190*/  SEL R3, R3, RZ, P2 ;  /* 0x000000ff03037207 */ /* 0x000fca0001000000 */
[----:B------:R-:W-:-:S05]  /*01a0*/  IMAD.IADD R0, R0, 0x1, R3 ;  /* 0x0000000100007824 */ /* 0x000fca00078e0203 */
[----:B------:R-:W-:Y:S02]  /*01b0*/  SHF.R.S32.HI R6, RZ, 0x1f, R0 ;  /* 0x0000001fff067819 */ /* 0x000fe40000011400 */
[----:B-1----:R-:W-:-:S04]  /*01c0*/  IADD3 R2, P0, PT, R0, UR4, RZ ;  /* 0x0000000400027c10 */ /* 0x002fc8000ff1e0ff */
[----:B------:R-:W-:-:S05]  /*01d0*/  IADD3.X R3, PT, PT, R6, UR5, RZ, P0, !PT ;  /* 0x0000000506037c10 */ /* 0x000fca00087fe4ff */
[----:B0-----:R-:W2:Y:S01]  /*01e0*/  LDG.E.U8 R2, desc[UR6][R2.64] ;  /* 0x0000000602027981 */ /* 0x001ea2000c1e1100 */
[----:B------:R-:W0:Y:S01]  /*01f0*/  S2UR UR5, SR_CgaCtaId ;  /* 0x00000000000579c3 */ /* 0x000e220000008800 */
[----:B------:R-:W-:Y:S01]  /*0200*/  UMOV UR4, 0x400 ;  /* 0x0000040000047882 */ /* 0x000fe20000000000 */
[----:B------:R-:W-:-:S04]  /*0210*/  ISETP.NE.AND P0, PT, R5, 0x1f, PT ;  /* 0x0000001f0500780c */ /* 0x000fc80003f05270 */
[----:B------:R-:W-:-:S04]  /*0220*/  ISETP.EQ.OR P0, PT, R5, RZ, !P0 ;  /* 0x000000ff0500720c */ /* 0x000fc80004702670 */
[----:B------:R-:W-:-:S04]  /*0230*/  ISETP.EQ.OR P0, PT, R7, RZ, P0 ;  /* 0x000000ff0700720c */ /* 0x000fc80000702670 */
[----:B------:R-:W-:Y:S01]  /*0240*/  ISETP.EQ.OR P0, PT, R7, 0x1f, P0 ;  /* 0x0000001f0700780c */ /* 0x000fe20000702670 */
[----:B0-----:R-:W-:-:S06]  /*0250*/  ULEA UR4, UR5, UR4, 0x18 ;  /* 0x0000000405047291 */ /* 0x001fcc000f8ec0ff */
[----:B------:R-:W-:-:S05]  /*0260*/  LEA R4, R5, UR4, 0x5 ;  /* 0x0000000405047c11 */ /* 0x000fca000f8e28ff */
[----:B------:R-:W-:-:S05]  /*0270*/  IMAD.IADD R5, R4, 0x1, R7 ;  /* 0x0000000104057824 */ /* 0x000fca00078e0207 */
[----:B--2---:R0:W-:Y:S01]  /*0280*/  STS.U8 [R5], R2 ;  /* 0x0000000205007388 */ /* 0x0041e20000000000 */
[----:B------:R-:W-:Y:S06]  /*0290*/  BAR.SYNC.DEFER_BLOCKING 0x0 ;  /* 0x0000000000007b1d */ /* 0x000fec0000010000 */
[----:B------:R-:W-:Y:S05]  /*02a0*/  @P0 EXIT ;  /* 0x000000000000094d */ /* 0x000fea0003800000 */
[----:B0-----:R-:W-:Y:S01]  /*02b0*/  LDS.U8 R2, [R5+-0x21] ;  /* 0xffffdf0005027984 */ /* 0x001fe20000000000 */
[----:B------:R-:W0:Y:S03]  /*02c0*/  LDCU.64 UR4, c[0x0][0x388] ;  /* 0x00007100ff0477ac */ /* 0x000e260008000a00 */
[----:B------:R-:W1:Y:S04]  /*02d0*/  LDS.U8 R3, [R5+-0x1] ;  /* 0xffffff0005037984 */ /* 0x000e680000000000 */
[----:B------:R-:W2:Y:S04]  /*02e0*/  LDS.U8 R7, [R5+0x1f] ;  /* 0x00001f0005077984 */ /* 0x000ea80000000000 */
[----:B------:R-:W3:Y:S04]  /*02f0*/  LDS.U8 R9, [R5+-0x20] ;  /* 0xffffe00005097984 */ /* 0x000ee80000000000 */
[----:B------:R-:W4:Y:S04]  /*0300*/  LDS.U8 R11, [R5] ;  /* 0x00000000050b7984 */ /* 0x000f280000000000 */
[----:B------:R-:W5:Y:S04]  /*0310*/  LDS.U8 R13, [R5+0x20] ;  /* 0x00002000050d7984 */ /* 0x000f680000000000 */
[----:B------:R-:W0:Y:S04]  /*0320*/  LDS.U8 R15, [R5+-0x1f] ;  /* 0xffffe100050f7984 */ /* 0x000e280000000000 */
[----:B------:R-:W0:Y:S04]  /*0330*/  LDS.U8 R17, [R5+0x1] ;  /* 0x0000010005117984 */ /* 0x000e280000000000 */
[----:B------:R-:W0:Y:S01]  /*0340*/  LDS.U8 R4, [R5+0x21] ;  /* 0x0000210005047984 */ /* 0x000e220000000000 */
[----:B-1----:R-:W-:-:S04]  /*0350*/  IMAD R2, R3, 0x2, R2 ;  /* 0x0000000203027824 */ /* 0x002fc800078e0202 */
[----:B--2---:R-:W-:-:S04]  /*0360*/  IMAD.IADD R2, R2, 0x1, R7 ;  /* 0x0000000102027824 */ /* 0x004fc800078e0207 */
[----:B---3--:R-:W-:-:S04]  /*0370*/  IMAD R2, R9, 0x2, R2 ;  /* 0x0000000209027824 */ /* 0x008fc800078e0202 */
[----:B----4-:R-:W-:-:S04]  /*0380*/  IMAD R2, R11, 0x4, R2 ;  /* 0x000000040b027824 */ /* 0x010fc800078e0202 */
[----:B-----5:R-:W-:-:S04]  /*0390*/  IMAD R2, R13, 0x2, R2 ;  /* 0x000000020d027824 */ /* 0x020fc800078e0202 */
[----:B0-----:R-:W-:-:S04]  /*03a0*/  IMAD.IADD R2, R2, 0x1, R15 ;  /* 0x0000000102027824 */ /* 0x001fc800078e020f */
[----:B------:R-:W-:Y:S01]  /*03b0*/  IMAD R17, R17, 0x2, R2 ;  /* 0x0000000211117824 */ /* 0x000fe200078e0202 */
[----:B------:R-:W-:-:S03]  /*03c0*/  IADD3 R2, P0, PT, R0, UR4, RZ ;  /* 0x0000000400027c10 */ /* 0x000fc6000ff1e0ff */
[----:B------:R-:W-:Y:S01]  /*03d0*/  IMAD.IADD R4, R17, 0x1, R4 ;  /* 0x0000000111047824 */ /* 0x000fe200078e0204 */
[----:B------:R-:W-:-:S04]  /*03e0*/  IADD3.X R3, PT, PT, R6, UR5, RZ, P0, !PT ;  /* 0x0000000506037c10 */ /* 0x000fc800087fe4ff */
[----:B------:R-:W-:-:S05]  /*03f0*/  SHF.R.U32.HI R5, RZ, 0x4, R4 ;  /* 0x00000004ff057819 */ /* 0x000fca0000011604 */
[----:B------:R-:W-:Y:S01]  /*0400*/  STG.E.U8 desc[UR6][R2.64], R5 ;  /* 0x0000000502007986 */ /* 0x000fe2000c101106 */
[----:B------:R-:W-:Y:S05]  /*0410*/  EXIT ;  /* 0x000000000000794d */ /* 0x000fea0003800000 */
.L_x_0:
[----:B------:R-:W-:-:S00]  /*0420*/  BRA `(.L_x_0) ;  /* 0xfffffffc00fc7947 */ /* 0x000fc0000383ffff */
[----:B------:R-:W-:-:S00]  /*0430*/  NOP ;  /* 0x0000000000007918 */ /* 0x000fc00000000000 */
        /* <DEDUP_REMOVED lines=12> */
.L_x_1:


//--------------------- .nv.shared._Z18convolution_kernelPhS_ --------------------------
	.section	.nv.shared._Z18convolution_kernelPhS_,"aw",@nobits
	.sectionflags	@""
.nv.shared._Z18convolution_kernelPhS_:
	.zero		2048


//--------------------- .nv.shared.reserved.0     --------------------------
	.section	.nv.shared.reserved.0,"aw",@nobits
	.weak		__nv_reservedSMEM_offset_0_alias
	.size		__nv_reservedSMEM_offset_0_alias, 0, 64
	.other		__nv_reservedSMEM_offset_0_alias,@"STO_CUDA_RESERVED_SHARED STV_DEFAULT"
__nv_reservedSMEM_offset_0_alias:
	.zero		0
	.zero		64


//--------------------- .nv.constant0._Z18convolution_kernelPhS_ --------------------------
	.section	.nv.constant0._Z18convolution_kernelPhS_,"a",@progbits
	.sectionflags	@""
	.align	4
.nv.constant0._Z18convolution_kernelPhS_:
	.zero		912


//--------------------- SYMBOLS --------------------------

	.type		.nv.reservedSmem.offset0,@object
	.size		.nv.reservedSmem.offset0,0x4
	.type		.nv.reservedSmem.cap,@object
	.size		.nv.reservedSmem.cap,0x4
